//
// Generated by NVIDIA NVVM Compiler
//
// Compiler Build ID: CL-36424714
// Cuda compilation tools, release 13.0, V13.0.88
// Based on NVVM 20.0.0
//

.version 9.0
.target sm_100
.address_size 64

	// .globl	_Z11fillvectorsPfS_i

.visible .entry _Z11fillvectorsPfS_i(
	.param .u64 .ptr .align 1 _Z11fillvectorsPfS_i_param_0,
	.param .u64 .ptr .align 1 _Z11fillvectorsPfS_i_param_1,
	.param .u32 _Z11fillvectorsPfS_i_param_2
)
{
	.reg .pred 	%p<2>;
	.reg .b32 	%r<7>;
	.reg .b32 	%f<3>;
	.reg .b64 	%rd<8>;

	ld.param.u64 	%rd1, [_Z11fillvectorsPfS_i_param_0];
	ld.param.u64 	%rd2, [_Z11fillvectorsPfS_i_param_1];
	ld.param.u32 	%r2, [_Z11fillvectorsPfS_i_param_2];
	mov.u32 	%r3, %tid.x;
	mov.u32 	%r4, %ctaid.x;
	mov.u32 	%r5, %ntid.x;
	mad.lo.s32 	%r1, %r4, %r5, %r3;
	setp.ge.s32 	%p1, %r1, %r2;
	@%p1 bra 	$L__BB0_2;
	cvta.to.global.u64 	%rd3, %rd1;
	cvta.to.global.u64 	%rd4, %rd2;
	cvt.rn.f32.s32 	%f1, %r1;
	mul.wide.s32 	%rd5, %r1, 4;
	add.s64 	%rd6, %rd3, %rd5;
	st.global.f32 	[%rd6], %f1;
	shl.b32 	%r6, %r1, 1;
	cvt.rn.f32.s32 	%f2, %r6;
	add.s64 	%rd7, %rd4, %rd5;
	st.global.f32 	[%rd7], %f2;
$L__BB0_2:
	ret;

}
	// .globl	_Z10dotproductPfS_S_i
.visible .entry _Z10dotproductPfS_S_i(
	.param .u64 .ptr .align 1 _Z10dotproductPfS_S_i_param_0,
	.param .u64 .ptr .align 1 _Z10dotproductPfS_S_i_param_1,
	.param .u64 .ptr .align 1 _Z10dotproductPfS_S_i_param_2,
	.param .u32 _Z10dotproductPfS_S_i_param_3
)
{


	ret;

}


// ===== COMPILED SASS (sm_100) =====

	.target	sm_100

	.elftype	@"ET_EXEC"


//--------------------- .note.nv.tkinfo           --------------------------
	.section	.note.nv.tkinfo,"",@"SHT_NOTE"
	.sectionflags	@"SHF_NOTE_NV_TKINFO"
	.tkinfo
        /*0018*/ 	.word	0x00000002
        /*0030*/ 	.string	""
        /*0030*/ 	.string	"ptxas"
        /*0030*/ 	.string	"Cuda compilation tools, release 13.0, V13.0.88"
        /*0030*/ 	.string	"Build cuda_13.0.r13.0/compiler.36424714_0"
        /*0030*/ 	.string	"-arch sm_100 -m 64 "



//--------------------- .note.nv.cuinfo           --------------------------
	.section	.note.nv.cuinfo,"",@"SHT_NOTE"
	.sectionflags	@"SHF_NOTE_NV_CUINFO"
        /*0018*/ 	.short	0x0002
        /*001a*/ 	.short	0x0064
        /*001c*/ 	.short	0x0082
	.zero		2


//--------------------- .nv.info                  --------------------------
	.section	.nv.info,"",@"SHT_CUDA_INFO"
	.align	4


	//----- nvinfo : EIATTR_REGCOUNT
	.align		4
        /*0000*/ 	.byte	0x04, 0x2f
        /*0002*/ 	.short	(.L_1 - .L_0)
	.align		4
.L_0:
        /*0004*/ 	.word	index@(_Z11fillvectorsPfS_i)
        /*0008*/ 	.word	0x0000000c


	//----- nvinfo : EIATTR_FRAME_SIZE
	.align		4
.L_1:
        /*000c*/ 	.byte	0x04, 0x11
        /*000e*/ 	.short	(.L_3 - .L_2)
	.align		4
.L_2:
        /*0010*/ 	.word	index@(_Z11fillvectorsPfS_i)
        /*0014*/ 	.word	0x00000000


	//----- nvinfo : EIATTR_REGCOUNT
	.align		4
.L_3:
        /*0018*/ 	.byte	0x04, 0x2f
        /*001a*/ 	.short	(.L_5 - .L_4)
	.align		4
.L_4:
        /*001c*/ 	.word	index@(_Z10dotproductPfS_S_i)
        /*0020*/ 	.word	0x00000004


	//----- nvinfo : EIATTR_FRAME_SIZE
	.align		4
.L_5:
        /*0024*/ 	.byte	0x04, 0x11
        /*0026*/ 	.short	(.L_7 - .L_6)
	.align		4
.L_6:
        /*0028*/ 	.word	index@(_Z10dotproductPfS_S_i)
        /*002c*/ 	.word	0x00000000


	//----- nvinfo : EIATTR_MIN_STACK_SIZE
	.align		4
.L_7:
        /*0030*/ 	.byte	0x04, 0x12
        /*0032*/ 	.short	(.L_9 - .L_8)
	.align		4
.L_8:
        /*0034*/ 	.word	index@(_Z10dotproductPfS_S_i)
        /*0038*/ 	.word	0x00000000


	//----- nvinfo : EIATTR_MIN_STACK_SIZE
	.align		4
.L_9:
        /*003c*/ 	.byte	0x04, 0x12
        /*003e*/ 	.short	(.L_11 - .L_10)
	.align		4
.L_10:
        /*0040*/ 	.word	index@(_Z11fillvectorsPfS_i)
        /*0044*/ 	.word	0x00000000
.L_11:


//--------------------- .nv.compat                --------------------------
	.section	.nv.compat,"",@"SHT_CUDA_COMPAT_INFO"
	.align	4
        /*0000*/ 	.byte	0x02, 0x09, 0x00, 0x00, 0x02, 0x02, 0x01, 0x00, 0x02, 0x05, 0x05, 0x00, 0x03, 0x07, 0x01, 0x01
        /*0010*/ 	.byte	0x02, 0x03, 0x00, 0x00, 0x02, 0x06, 0x01, 0x00, 0x04, 0x0b, 0x08, 0x00, 0x09, 0x00, 0x00, 0x00
        /*0020*/ 	.byte	0x00, 0x00, 0x00, 0x00


//--------------------- .nv.info._Z10dotproductPfS_S_i --------------------------
	.section	.nv.info._Z10dotproductPfS_S_i,"",@"SHT_CUDA_INFO"
	.sectionflags	@""
	.align	4


	//----- nvinfo : EIATTR_CUDA_API_VERSION
	.align		4
        /*0000*/ 	.byte	0x04, 0x37
        /*0002*/ 	.short	(.L_13 - .L_12)
.L_12:
        /*0004*/ 	.word	0x00000082


	//----- nvinfo : EIATTR_KPARAM_INFO
	.align		4
.L_13:
        /*0008*/ 	.byte	0x04, 0x17
        /*000a*/ 	.short	(.L_15 - .L_14)
.L_14:
        /*000c*/ 	.word	0x00000000
        /*0010*/ 	.short	0x0003
        /*0012*/ 	.short	0x0018
        /*0014*/ 	.byte	0x00, 0xf0, 0x11, 0x00


	//----- nvinfo : EIATTR_KPARAM_INFO
	.align		4
.L_15:
        /*0018*/ 	.byte	0x04, 0x17
        /*001a*/ 	.short	(.L_17 - .L_16)
.L_16:
        /*001c*/ 	.word	0x00000000
        /*0020*/ 	.short	0x0002
        /*0022*/ 	.short	0x0010
        /*0024*/ 	.byte	0x00, 0xf5, 0x21, 0x00


	//----- nvinfo : EIATTR_KPARAM_INFO
	.align		4
.L_17:
        /*0028*/ 	.byte	0x04, 0x17
        /*002a*/ 	.short	(.L_19 - .L_18)
.L_18:
        /*002c*/ 	.word	0x00000000
        /*0030*/ 	.short	0x0001
        /*0032*/ 	.short	0x0008
        /*0034*/ 	.byte	0x00, 0xf5, 0x21, 0x00


	//----- nvinfo : EIATTR_KPARAM_INFO
	.align		4
.L_19:
        /*0038*/ 	.byte	0x04, 0x17
        /*003a*/ 	.short	(.L_21 - .L_20)
.L_20:
        /*003c*/ 	.word	0x00000000
        /*0040*/ 	.short	0x0000
        /*0042*/ 	.short	0x0000
        /*0044*/ 	.byte	0x00, 0xf5, 0x21, 0x00


	//----- nvinfo : EIATTR_SPARSE_MMA_MASK
	.align		4
.L_21:
        /*0048*/ 	.byte	0x03, 0x50
        /*004a*/ 	.short	0x0000


	//----- nvinfo : EIATTR_MAXREG_COUNT
	.align		4
        /*004c*/ 	.byte	0x03, 0x1b
        /*004e*/ 	.short	0x00ff


	//----- nvinfo : EIATTR_MERCURY_ISA_VERSION
	.align		4
        /*0050*/ 	.byte	0x03, 0x5f
        /*0052*/ 	.short	0x0101


	//----- nvinfo : EIATTR_VRC_CTA_INIT_COUNT
	.align		4
        /*0054*/ 	.byte	0x02, 0x4a
	.zero		1
	.zero		1


	//----- nvinfo : EIATTR_EXIT_INSTR_OFFSETS
	.align		4
        /*0058*/ 	.byte	0x04, 0x1c
        /*005a*/ 	.short	(.L_23 - .L_22)


	//   ....[0]....
.L_22:
        /*005c*/ 	.word	0x00000010


	//----- nvinfo : EIATTR_CBANK_PARAM_SIZE
	.align		4
.L_23:
        /*0060*/ 	.byte	0x03, 0x19
        /*0062*/ 	.short	0x001c


	//----- nvinfo : EIATTR_PARAM_CBANK
	.align		4
        /*0064*/ 	.byte	0x04, 0x0a
        /*0066*/ 	.short	(.L_25 - .L_24)
	.align		4
.L_24:
        /*0068*/ 	.word	index@(.nv.constant0._Z10dotproductPfS_S_i)
        /*006c*/ 	.short	0x0380
        /*006e*/ 	.short	0x001c


	//----- nvinfo : EIATTR_SW_WAR
	.align		4
.L_25:
        /*0070*/ 	.byte	0x04, 0x36
        /*0072*/ 	.short	(.L_27 - .L_26)
.L_26:
        /*0074*/ 	.word	0x00000008
.L_27:


//--------------------- .nv.info._Z11fillvectorsPfS_i --------------------------
	.section	.nv.info._Z11fillvectorsPfS_i,"",@"SHT_CUDA_INFO"
	.sectionflags	@""
	.align	4


	//----- nvinfo : EIATTR_CUDA_API_VERSION
	.align		4
        /*0000*/ 	.byte	0x04, 0x37
        /*0002*/ 	.short	(.L_29 - .L_28)
.L_28:
        /*0004*/ 	.word	0x00000082


	//----- nvinfo : EIATTR_KPARAM_INFO
	.align		4
.L_29:
        /*0008*/ 	.byte	0x04, 0x17
        /*000a*/ 	.short	(.L_31 - .L_30)
.L_30:
        /*000c*/ 	.word	0x00000000
        /*0010*/ 	.short	0x0002
        /*0012*/ 	.short	0x0010
        /*0014*/ 	.byte	0x00, 0xf0, 0x11, 0x00


	//----- nvinfo : EIATTR_KPARAM_INFO
	.align		4
.L_31:
        /*0018*/ 	.byte	0x04, 0x17
        /*001a*/ 	.short	(.L_33 - .L_32)
.L_32:
        /*001c*/ 	.word	0x00000000
        /*0020*/ 	.short	0x0001
        /*0022*/ 	.short	0x0008
        /*0024*/ 	.byte	0x00, 0xf5, 0x21, 0x00


	//----- nvinfo : EIATTR_KPARAM_INFO
	.align		4
.L_33:
        /*0028*/ 	.byte	0x04, 0x17
        /*002a*/ 	.short	(.L_35 - .L_34)
.L_34:
        /*002c*/ 	.word	0x00000000
        /*0030*/ 	.short	0x0000
        /*0032*/ 	.short	0x0000
        /*0034*/ 	.byte	0x00, 0xf5, 0x21, 0x00


	//----- nvinfo : EIATTR_SPARSE_MMA_MASK
	.align		4
.L_35:
        /*0038*/ 	.byte	0x03, 0x50
        /*003a*/ 	.short	0x0000


	//----- nvinfo : EIATTR_MAXREG_COUNT
	.align		4
        /*003c*/ 	.byte	0x03, 0x1b
        /*003e*/ 	.short	0x00ff


	//----- nvinfo : EIATTR_MERCURY_ISA_VERSION
	.align		4
        /*0040*/ 	.byte	0x03, 0x5f
        /*0042*/ 	.short	0x0101


	//----- nvinfo : EIATTR_VRC_CTA_INIT_COUNT
	.align		4
        /*0044*/ 	.byte	0x02, 0x4a
	.zero		1
	.zero		1


	//----- nvinfo : EIATTR_EXIT_INSTR_OFFSETS
	.align		4
        /*0048*/ 	.byte	0x04, 0x1c
        /*004a*/ 	.short	(.L_37 - .L_36)


	//   ....[0]....
.L_36:
        /*004c*/ 	.word	0x00000070


	//   ....[1]....
        /*0050*/ 	.word	0x00000120


	//----- nvinfo : EIATTR_CBANK_PARAM_SIZE
	.align		4
.L_37:
        /*0054*/ 	.byte	0x03, 0x19
        /*0056*/ 	.short	0x0014


	//----- nvinfo : EIATTR_PARAM_CBANK
	.align		4
        /*0058*/ 	.byte	0x04, 0x0a
        /*005a*/ 	.short	(.L_39 - .L_38)
	.align		4
.L_38:
        /*005c*/ 	.word	index@(.nv.constant0._Z11fillvectorsPfS_i)
        /*0060*/ 	.short	0x0380
        /*0062*/ 	.short	0x0014


	//----- nvinfo : EIATTR_SW_WAR
	.align		4
.L_39:
        /*0064*/ 	.byte	0x04, 0x36
        /*0066*/ 	.short	(.L_41 - .L_40)
.L_40:
        /*0068*/ 	.word	0x00000008
.L_41:


//--------------------- .nv.callgraph             --------------------------
	.section	.nv.callgraph,"",@"SHT_CUDA_CALLGRAPH"
	.align	4
	.sectionentsize	8
	.align		4
        /*0000*/ 	.word	0x00000000
	.align		4
        /*0004*/ 	.word	0xffffffff
	.align		4
        /*0008*/ 	.word	0x00000000
	.align		4
        /*000c*/ 	.word	0xfffffffe
	.align		4
        /*0010*/ 	.word	0x00000000
	.align		4
        /*0014*/ 	.word	0xfffffffd
	.align		4
        /*0018*/ 	.word	0x00000000
	.align		4
        /*001c*/ 	.word	0xfffffffc


//--------------------- .text._Z10dotproductPfS_S_i --------------------------
	.section	.text._Z10dotproductPfS_S_i,"ax",@progbits
	.align	128
        .global         _Z10dotproductPfS_S_i
        .type           _Z10dotproductPfS_S_i,@function
        .size           _Z10dotproductPfS_S_i,(.L_x_2 - _Z10dotproductPfS_S_i)
        .other          _Z10dotproductPfS_S_i,@"STO_CUDA_ENTRY STV_DEFAULT"
_Z10dotproductPfS_S_i:
.text._Z10dotproductPfS_S_i:
[----:B------:R-:W-:Y:S01]  /*0000*/  LDC R1, c[0x0][0x37c] ;  /* 0x0000df00ff017b82 */ /* 0x000fe20000000800 */
[----:B------:R-:W-:Y:S05]  /*0010*/  EXIT ;  /* 0x000000000000794d */ /* 0x000fea0003800000 */
.L_x_0:
[----:B------:R-:W-:-:S00]  /*0020*/  BRA `(.L_x_0) ;  /* 0xfffffffc00fc7947 */ /* 0x000fc0000383ffff */
[----:B------:R-:W-:-:S00]  /*0030*/  NOP ;  /* 0x0000000000007918 */ /* 0x000fc00000000000 */
        /* <DEDUP_REMOVED lines=12> */
.L_x_2:


//--------------------- .text._Z11fillvectorsPfS_i --------------------------
	.section	.text._Z11fillvectorsPfS_i,"ax",@progbits
	.align	128
        .global         _Z11fillvectorsPfS_i
        .type           _Z11fillvectorsPfS_i,@function
        .size           _Z11fillvectorsPfS_i,(.L_x_3 - _Z11fillvectorsPfS_i)
        .other          _Z11fillvectorsPfS_i,@"STO_CUDA_ENTRY STV_DEFAULT"
_Z11fillvectorsPfS_i:
.text._Z11fillvectorsPfS_i:
[----:B------:R-:W-:Y:S01]  /*0000*/  LDC R1, c[0x0][0x37c] ;  /* 0x0000df00ff017b82 */ /* 0x000fe20000000800 */
[----:B------:R-:W0:Y:S07]  /*0010*/  S2R R7, SR_TID.X ;  /* 0x0000000000077919 */ /* 0x000e2e0000002100 */
[----:B------:R-:W0:Y:S01]  /*0020*/  S2UR UR4, SR_CTAID.X ;  /* 0x00000000000479c3 */ /* 0x000e220000002500 */
[----:B------:R-:W1:Y:S07]  /*0030*/  LDCU UR5, c[0x0][0x390] ;  /* 0x00007200ff0577ac */ /* 0x000e6e0008000800 */
[----:B------:R-:W0:Y:S02]  /*0040*/  LDC R0, c[0x0][0x360] ;  /* 0x0000d800ff007b82 */ /* 0x000e240000000800 */
[----:B0-----:R-:W-:-:S05]  /*0050*/  IMAD R7, R0, UR4, R7 ;  /* 0x0000000400077c24 */ /* 0x001fca000f8e0207 */
[----:B-1----:R-:W-:-:S13]  /*0060*/  ISETP.GE.AND P0, PT, R7, UR5, PT ;  /* 0x0000000507007c0c */ /* 0x002fda000bf06270 */
[----:B------:R-:W-:Y:S05]  /*0070*/  @P0 EXIT ;  /* 0x000000000000094d */ /* 0x000fea0003800000 */
[----:B------:R-:W0:Y:S01]  /*0080*/  LDC.64 R2, c[0x0][0x380] ;  /* 0x0000e000ff027b82 */ /* 0x000e220000000a00 */
[----:B------:R-:W1:Y:S01]  /*0090*/  LDCU.64 UR4, c[0x0][0x358] ;  /* 0x00006b00ff0477ac */ /* 0x000e620008000a00 */
[----:B------:R-:W-:-:S04]  /*00a0*/  SHF.L.U32 R0, R7, 0x1, RZ ;  /* 0x0000000107007819 */ /* 0x000fc800000006ff */
[----:B------:R-:W-:Y:S02]  /*00b0*/  I2FP.F32.S32 R9, R0 ;  /* 0x0000000000097245 */ /* 0x000fe40000201400 */
[----:B------:R-:W2:Y:S01]  /*00c0*/  LDC.64 R4, c[0x0][0x388] ;  /* 0x0000e200ff047b82 */ /* 0x000ea20000000a00 */
[----:B0-----:R-:W-:-:S04]  /*00d0*/  IMAD.WIDE R2, R7, 0x4, R2 ;  /* 0x0000000407027825 */ /* 0x001fc800078e0202 */
[----:B--2---:R-:W-:Y:S01]  /*00e0*/  IMAD.WIDE R4, R7, 0x4, R4 ;  /* 0x0000000407047825 */ /* 0x004fe200078e0204 */
[----:B------:R-:W-:-:S05]  /*00f0*/  I2FP.F32.S32 R7, R7 ;  /* 0x0000000700077245 */ /* 0x000fca0000201400 */
[----:B-1----:R-:W-:Y:S04]  /*0100*/  STG.E desc[UR4][R2.64], R7 ;  /* 0x0000000702007986 */ /* 0x002fe8000c101904 */
[----:B------:R-:W-:Y:S01]  /*0110*/  STG.E desc[UR4][R4.64], R9 ;  /* 0x0000000904007986 */ /* 0x000fe2000c101904 */
[----:B------:R-:W-:Y:S05]  /*0120*/  EXIT ;  /* 0x000000000000794d */ /* 0x000fea0003800000 */
.L_x_1:
        /* <DEDUP_REMOVED lines=13> */
.L_x_3:


//--------------------- .nv.shared.reserved.0     --------------------------
	.section	.nv.shared.reserved.0,"aw",@nobits
	.weak		__nv_reservedSMEM_offset_0_alias
	.size		__nv_reservedSMEM_offset_0_alias, 0, 64
	.other		__nv_reservedSMEM_offset_0_alias,@"STO_CUDA_RESERVED_SHARED STV_DEFAULT"
__nv_reservedSMEM_offset_0_alias:
	.zero		0
	.zero		64


//--------------------- .nv.constant0._Z10dotproductPfS_S_i --------------------------
	.section	.nv.constant0._Z10dotproductPfS_S_i,"a",@progbits
	.sectionflags	@""
	.align	4
.nv.constant0._Z10dotproductPfS_S_i:
	.zero		924


//--------------------- .nv.constant0._Z11fillvectorsPfS_i --------------------------
	.section	.nv.constant0._Z11fillvectorsPfS_i,"a",@progbits
	.sectionflags	@""
	.align	4
.nv.constant0._Z11fillvectorsPfS_i:
	.zero		916


//--------------------- SYMBOLS --------------------------

	.type		.nv.reservedSmem.offset0,@object
	.size		.nv.reservedSmem.offset0,0x4
